	.headerflags	@"EF_CUDA_TEXMODE_UNIFIED EF_CUDA_64BIT_ADDRESS EF_CUDA_ACCELERATORS EF_CUDA_SM90 EF_CUDA_VIRTUAL_SM(EF_CUDA_SM90)"
	.elftype	@"ET_EXEC"


//--------------------- .nv.info                  --------------------------
	.section	.nv.info,"",@"SHT_CUDA_INFO"
	.align	4


	//----- nvinfo : EIATTR_REGCOUNT
	.align		4
        /*0000*/ 	.byte	0x04, 0x2f
        /*0002*/ 	.short	(.L_3 - .L_2)
	.align		4
.L_2:
        /*0004*/ 	.word	index@(triton_poi_fused_add_cat_clone_mul_4)
        /*0008*/ 	.word	0x00000018


	//----- nvinfo : EIATTR_MIN_STACK_SIZE
	.align		4
.L_3:
        /*000c*/ 	.byte	0x04, 0x12
        /*000e*/ 	.short	(.L_5 - .L_4)
	.align		4
.L_4:
        /*0010*/ 	.word	index@(triton_poi_fused_add_cat_clone_mul_4)
        /*0014*/ 	.word	0x00000020


	//----- nvinfo : EIATTR_FRAME_SIZE
	.align		4
.L_5:
        /*0018*/ 	.byte	0x04, 0x11
        /*001a*/ 	.short	(.L_7 - .L_6)
	.align		4
.L_6:
        /*001c*/ 	.word	index@(triton_poi_fused_add_cat_clone_mul_4)
        /*0020*/ 	.word	0x00000020


	//----- nvinfo : EIATTR_MIN_STACK_SIZE
	.align		4
.L_7:
        /*0024*/ 	.byte	0x04, 0x12
        /*0026*/ 	.short	(.L_9 - .L_8)
	.align		4
.L_8:
        /*0028*/ 	.word	index@(triton_poi_fused_add_cat_clone_mul_4)
        /*002c*/ 	.word	0x00000020
.L_9:


//--------------------- .nv.info.triton_poi_fused_add_cat_clone_mul_4 --------------------------
	.section	.nv.info.triton_poi_fused_add_cat_clone_mul_4,"",@"SHT_CUDA_INFO"
	.sectionflags	@""
	.align	4


	//----- nvinfo : EIATTR_CUDA_API_VERSION
	.align		4
        /*0000*/ 	.byte	0x04, 0x37
        /*0002*/ 	.short	(.L_11 - .L_10)
.L_10:
        /*0004*/ 	.word	0x0000007c


	//----- nvinfo : EIATTR_KPARAM_INFO
	.align		4
.L_11:
        /*0008*/ 	.byte	0x04, 0x17
        /*000a*/ 	.short	(.L_13 - .L_12)
.L_12:
        /*000c*/ 	.word	0x00000000
        /*0010*/ 	.short	0x0005
        /*0012*/ 	.short	0x0020
        /*0014*/ 	.byte	0x00, 0xf4, 0x21, 0x00


	//----- nvinfo : EIATTR_KPARAM_INFO
	.align		4
.L_13:
        /*0018*/ 	.byte	0x04, 0x17
        /*001a*/ 	.short	(.L_15 - .L_14)
.L_14:
        /*001c*/ 	.word	0x00000000
        /*0020*/ 	.short	0x0004
        /*0022*/ 	.short	0x001c
        /*0024*/ 	.byte	0x00, 0xf0, 0x11, 0x00


	//----- nvinfo : EIATTR_KPARAM_INFO
	.align		4
.L_15:
        /*0028*/ 	.byte	0x04, 0x17
        /*002a*/ 	.short	(.L_17 - .L_16)
.L_16:
        /*002c*/ 	.word	0x00000000
        /*0030*/ 	.short	0x0003
        /*0032*/ 	.short	0x0018
        /*0034*/ 	.byte	0x00, 0xf0, 0x11, 0x00


	//----- nvinfo : EIATTR_KPARAM_INFO
	.align		4
.L_17:
        /*0038*/ 	.byte	0x04, 0x17
        /*003a*/ 	.short	(.L_19 - .L_18)
.L_18:
        /*003c*/ 	.word	0x00000000
        /*0040*/ 	.short	0x0002
        /*0042*/ 	.short	0x0010
        /*0044*/ 	.byte	0x00, 0xf4, 0x21, 0x00


	//----- nvinfo : EIATTR_KPARAM_INFO
	.align		4
.L_19:
        /*0048*/ 	.byte	0x04, 0x17
        /*004a*/ 	.short	(.L_21 - .L_20)
.L_20:
        /*004c*/ 	.word	0x00000000
        /*0050*/ 	.short	0x0001
        /*0052*/ 	.short	0x0008
        /*0054*/ 	.byte	0x00, 0xf4, 0x21, 0x00


	//----- nvinfo : EIATTR_KPARAM_INFO
	.align		4
.L_21:
        /*0058*/ 	.byte	0x04, 0x17
        /*005a*/ 	.short	(.L_23 - .L_22)
.L_22:
        /*005c*/ 	.word	0x00000000
        /*0060*/ 	.short	0x0000
        /*0062*/ 	.short	0x0000
        /*0064*/ 	.byte	0x00, 0xf4, 0x21, 0x00


	//----- nvinfo : EIATTR_SPARSE_MMA_MASK
	.align		4
.L_23:
        /*0068*/ 	.byte	0x03, 0x50
        /*006a*/ 	.short	0x0000


	//----- nvinfo : EIATTR_MAXREG_COUNT
	.align		4
        /*006c*/ 	.byte	0x03, 0x1b
        /*006e*/ 	.short	0x00ff


	//----- nvinfo : EIATTR_EXIT_INSTR_OFFSETS
	.align		4
        /*0070*/ 	.byte	0x04, 0x1c
        /*0072*/ 	.short	(.L_25 - .L_24)


	//   ....[0]....
.L_24:
        /*0074*/ 	.word	0x00000dc0


	//----- nvinfo : EIATTR_REQNTID
	.align		4
.L_25:
        /*0078*/ 	.byte	0x04, 0x10
        /*007a*/ 	.short	(.L_27 - .L_26)
.L_26:
        /*007c*/ 	.word	0x00000100
        /*0080*/ 	.word	0x00000001
        /*0084*/ 	.word	0x00000001


	//----- nvinfo : EIATTR_CRS_STACK_SIZE
	.align		4
.L_27:
        /*0088*/ 	.byte	0x04, 0x1e
        /*008a*/ 	.short	(.L_29 - .L_28)
.L_28:
        /*008c*/ 	.word	0x00000000


	//----- nvinfo : EIATTR_CBANK_PARAM_SIZE
	.align		4
.L_29:
        /*0090*/ 	.byte	0x03, 0x19
        /*0092*/ 	.short	0x0028


	//----- nvinfo : EIATTR_PARAM_CBANK
	.align		4
        /*0094*/ 	.byte	0x04, 0x0a
        /*0096*/ 	.short	(.L_31 - .L_30)
	.align		4
.L_30:
        /*0098*/ 	.word	index@(.nv.constant0.triton_poi_fused_add_cat_clone_mul_4)
        /*009c*/ 	.short	0x0210
        /*009e*/ 	.short	0x0028


	//----- nvinfo : EIATTR_SW_WAR
	.align		4
.L_31:
        /*00a0*/ 	.byte	0x04, 0x36
        /*00a2*/ 	.short	(.L_33 - .L_32)
.L_32:
        /*00a4*/ 	.word	0x00000008
.L_33:


//--------------------- .nv.callgraph             --------------------------
	.section	.nv.callgraph,"",@"SHT_CUDA_CALLGRAPH"
	.align	4
	.sectionentsize	8
	.align		4
        /*0000*/ 	.word	0x00000000
	.align		4
        /*0004*/ 	.word	0xffffffff
	.align		4
        /*0008*/ 	.word	0x00000000
	.align		4
        /*000c*/ 	.word	0xfffffffe
	.align		4
        /*0010*/ 	.word	0x00000000
	.align		4
        /*0014*/ 	.word	0xfffffffd
	.align		4
        /*0018*/ 	.word	0x00000000
	.align		4
        /*001c*/ 	.word	0xfffffffc


//--------------------- .nv.constant4             --------------------------
	.section	.nv.constant4,"a",@progbits
	.align	8
	.align		8
.nv.constant4:
        /*0000*/ 	.dword	_$_str
	.align		8
        /*0008*/ 	.dword	__cudart_i2opi_f


//--------------------- .text.triton_poi_fused_add_cat_clone_mul_4 --------------------------
	.section	.text.triton_poi_fused_add_cat_clone_mul_4,"ax",@progbits
	.align	128
        .global         triton_poi_fused_add_cat_clone_mul_4
        .type           triton_poi_fused_add_cat_clone_mul_4,@function
        .size           triton_poi_fused_add_cat_clone_mul_4,(.L_x_7 - triton_poi_fused_add_cat_clone_mul_4)
        .other          triton_poi_fused_add_cat_clone_mul_4,@"STO_CUDA_ENTRY STV_DEFAULT"
triton_poi_fused_add_cat_clone_mul_4:
.text.triton_poi_fused_add_cat_clone_mul_4:
[----:B------:R-:W0:Y:S01]  /*0000*/  LDC R1, c[0x0][0x28] ;  /* 0x00000a00ff017b82 */ /* 0x000e220000000800 */
[----:B------:R-:W1:Y:S07]  /*0010*/  S2R R0, SR_TID.X ;  /* 0x0000000000007919 */ /* 0x000e6e0000002100 */
[----:B------:R-:W2:Y:S01]  /*0020*/  LDC.64 R12, c[0x0][0x218] ;  /* 0x00008600ff0c7b82 */ /* 0x000ea20000000a00 */
[----:B------:R-:W-:Y:S01]  /*0030*/  ULDC UR6, c[0x0][0x228] ;  /* 0x00008a0000067ab9 */ /* 0x000fe20000000800 */
[----:B------:R-:W-:Y:S01]  /*0040*/  ULDC.64 UR4, c[0x0][0x208] ;  /* 0x0000820000047ab9 */ /* 0x000fe20000000a00 */
[----:B------:R-:W3:Y:S01]  /*0050*/  S2R R3, SR_CTAID.X ;  /* 0x0000000000037919 */ /* 0x000ee20000002500 */
[----:B0-----:R-:W-:-:S04]  /*0060*/  VIADD R1, R1, 0xffffffe0 ;  /* 0xffffffe001017836 */ /* 0x001fc80000000000 */
[----:B------:R-:W0:Y:S01]  /*0070*/  LDC.64 R6, c[0x0][0x210] ;  /* 0x00008400ff067b82 */ /* 0x000e220000000a00 */
[----:B-1----:R-:W-:Y:S02]  /*0080*/  LOP3.LUT R0, R0, 0xff, RZ, 0xc0, !PT ;  /* 0x000000ff00007812 */ /* 0x002fe400078ec0ff */
[----:B---3--:R-:W-:-:S03]  /*0090*/  SHF.R.S32.HI R2, RZ, 0x17, R3 ;  /* 0x00000017ff027819 */ /* 0x008fc60000011403 */
[----:B------:R-:W-:Y:S01]  /*00a0*/  IMAD R3, R3, 0x100, R0 ;  /* 0x0000010003037824 */ /* 0x000fe200078e0200 */
[----:B------:R-:W-:-:S04]  /*00b0*/  SGXT R0, R2, 0x1 ;  /* 0x000000010200781a */ /* 0x000fc80000000200 */
[CC--:B------:R-:W-:Y:S02]  /*00c0*/  LEA.HI R17, R0.reuse, R3.reuse, RZ, 0x7 ;  /* 0x0000000300117211 */ /* 0x0c0fe400078f38ff */
[----:B------:R-:W-:Y:S02]  /*00d0*/  LEA.HI R9, R0, R3, RZ, 0xc ;  /* 0x0000000300097211 */ /* 0x000fe400078f60ff */
[----:B------:R-:W-:Y:S02]  /*00e0*/  LOP3.LUT R8, R17, 0xffffff80, RZ, 0xc0, !PT ;  /* 0xffffff8011087812 */ /* 0x000fe400078ec0ff */
[----:B------:R-:W-:-:S03]  /*00f0*/  SHF.R.S32.HI R9, RZ, 0xc, R9 ;  /* 0x0000000cff097819 */ /* 0x000fc60000011409 */
[----:B------:R-:W-:-:S05]  /*0100*/  IMAD.IADD R8, R3, 0x1, -R8 ;  /* 0x0000000103087824 */ /* 0x000fca00078e0a08 */
[----:B------:R-:W-:-:S04]  /*0110*/  PRMT R2, R8, 0x8880, RZ ;  /* 0x0000888008027816 */ /* 0x000fc800000000ff */
[----:B------:R-:W-:-:S04]  /*0120*/  PRMT R2, R2, 0x7710, RZ ;  /* 0x0000771002027816 */ /* 0x000fc800000000ff */
[----:B------:R-:W-:-:S04]  /*0130*/  SHF.R.U32.HI R2, RZ, 0x9, R2 ;  /* 0x00000009ff027819 */ /* 0x000fc80000011602 */
[----:B------:R-:W-:-:S05]  /*0140*/  LOP3.LUT R5, R2, 0x3f, RZ, 0xc0, !PT ;  /* 0x0000003f02057812 */ /* 0x000fca00078ec0ff */
[----:B------:R-:W-:-:S05]  /*0150*/  IMAD.IADD R5, R8, 0x1, R5 ;  /* 0x0000000108057824 */ /* 0x000fca00078e0205 */
[----:B------:R-:W-:-:S05]  /*0160*/  LOP3.LUT R5, R5, 0xc0, RZ, 0xc0, !PT ;  /* 0x000000c005057812 */ /* 0x000fca00078ec0ff */
[----:B------:R-:W-:-:S05]  /*0170*/  IMAD.MOV R5, RZ, RZ, -R5 ;  /* 0x000000ffff057224 */ /* 0x000fca00078e0a05 */
[----:B------:R-:W-:-:S05]  /*0180*/  PRMT R5, R5, 0x7710, RZ ;  /* 0x0000771005057816 */ /* 0x000fca00000000ff */
[----:B------:R-:W-:-:S05]  /*0190*/  IMAD.IADD R2, R8, 0x1, R5 ;  /* 0x0000000108027824 */ /* 0x000fca00078e0205 */
[----:B------:R-:W-:-:S04]  /*01a0*/  LOP3.LUT R2, R2, 0xffff, RZ, 0xc0, !PT ;  /* 0x0000ffff02027812 */ /* 0x000fc800078ec0ff */
[----:B------:R-:W-:-:S05]  /*01b0*/  PRMT R0, R2, 0x8880, RZ ;  /* 0x0000888002007816 */ /* 0x000fca00000000ff */
[----:B------:R-:W-:-:S04]  /*01c0*/  IMAD R5, R0, UR6, R9 ;  /* 0x0000000600057c24 */ /* 0x000fc8000f8e0209 */
[----:B--2---:R-:W-:-:S05]  /*01d0*/  IMAD.WIDE R12, R5, 0x4, R12 ;  /* 0x00000004050c7825 */ /* 0x004fca00078e020c */
[----:B------:R-:W2:Y:S01]  /*01e0*/  LDG.E.EL R10, desc[UR4][R12.64] ;  /* 0x000000040c0a7981 */ /* 0x000ea2000c2e1900 */
[----:B0-----:R-:W-:-:S05]  /*01f0*/  IMAD.WIDE R2, R3, 0x2, R6 ;  /* 0x0000000203027825 */ /* 0x001fca00078e0206 */
[----:B------:R0:W5:Y:S01]  /*0200*/  LDG.E.U16 R11, desc[UR4][R2.64] ;  /* 0x00000004020b7981 */ /* 0x000162000c1e1500 */
[----:B------:R-:W-:Y:S01]  /*0210*/  BSSY B0, `(.L_x_0) ;  /* 0x0000043000007945 */ /* 0x000fe20003800000 */
[C---:B--2---:R-:W-:Y:S01]  /*0220*/  FMUL R4, R10.reuse, 0.63661974668502807617 ;  /* 0x3f22f9830a047820 */ /* 0x044fe20000400000 */
[----:B------:R-:W-:-:S05]  /*0230*/  FADD.FTZ R14, |R10|, -RZ ;  /* 0x800000ff0a0e7221 */ /* 0x000fca0000010200 */
[----:B------:R-:W1:Y:S01]  /*0240*/  F2I.FTZ.NTZ R4, R4 ;  /* 0x0000000400047305 */ /* 0x000e620000213100 */
[C---:B------:R-:W-:Y:S02]  /*0250*/  FSETP.GE.AND P1, PT, R14.reuse, 105615, PT ;  /* 0x47ce47800e00780b */ /* 0x040fe40003f26000 */
[----:B------:R-:W-:Y:S02]  /*0260*/  FSETP.NEU.AND P2, PT, R14, +INF , PT ;  /* 0x7f8000000e00780b */ /* 0x000fe40003f4d000 */
[----:B-1----:R-:W-:Y:S02]  /*0270*/  I2FP.F32.S32 R5, R4 ;  /* 0x0000000400057245 */ /* 0x002fe40000201400 */
[----:B------:R-:W-:-:S03]  /*0280*/  MOV R15, R4 ;  /* 0x00000004000f7202 */ /* 0x000fc60000000f00 */
[----:B------:R-:W-:-:S04]  /*0290*/  FFMA.FTZ R0, R5, -1.5707962512969970703, R10 ;  /* 0xbfc90fda05007823 */ /* 0x000fc8000001000a */
[----:B------:R-:W-:-:S04]  /*02a0*/  FFMA.FTZ R0, R5, -7.5497894158615963534e-08, R0 ;  /* 0xb3a2216805007823 */ /* 0x000fc80000010000 */
[----:B------:R-:W-:-:S04]  /*02b0*/  FFMA.FTZ R14, R5, -5.3903029534742383927e-15, R0 ;  /* 0xa7c234c5050e7823 */ /* 0x000fc80000010000 */
[----:B------:R-:W-:Y:S01]  /*02c0*/  IMAD.MOV.U32 R0, RZ, RZ, R14 ;  /* 0x000000ffff007224 */ /* 0x000fe200078e000e */
[----:B0-----:R-:W-:Y:S06]  /*02d0*/  @!P1 BRA `(.L_x_1) ;  /* 0x0000000000d89947 */ /* 0x001fec0003800000 */
[----:B------:R-:W-:Y:S01]  /*02e0*/  @!P2 FMUL.FTZ R0, RZ, R10 ;  /* 0x0000000aff00a220 */ /* 0x000fe20000410000 */
[----:B------:R-:W-:Y:S01]  /*02f0*/  @!P2 IMAD.MOV.U32 R4, RZ, RZ, RZ ;  /* 0x000000ffff04a224 */ /* 0x000fe200078e00ff */
[----:B------:R-:W-:Y:S06]  /*0300*/  @!P2 BRA `(.L_x_1) ;  /* 0x0000000000cca947 */ /* 0x000fec0003800000 */
[----:B------:R-:W-:Y:S01]  /*0310*/  SHF.R.U32.HI R5, RZ, 0x17, R10 ;  /* 0x00000017ff057819 */ /* 0x000fe2000001160a */
[----:B------:R-:W-:Y:S01]  /*0320*/  IMAD.SHL.U32 R4, R10, 0x100, RZ ;  /* 0x000001000a047824 */ /* 0x000fe200078e00ff */
[----:B------:R-:W-:Y:S01]  /*0330*/  ULDC.64 UR8, c[0x4][0x8] ;  /* 0x0100020000087ab9 */ /* 0x000fe20000000a00 */
[----:B------:R-:W-:Y:S01]  /*0340*/  IMAD.MOV.U32 R2, RZ, RZ, RZ ;  /* 0x000000ffff027224 */ /* 0x000fe200078e00ff */
[----:B------:R-:W-:Y:S01]  /*0350*/  LOP3.LUT R0, R5, 0xe0, RZ, 0xc0, !PT ;  /* 0x000000e005007812 */ /* 0x000fe200078ec0ff */
[----:B------:R-:W-:Y:S01]  /*0360*/  IMAD.MOV.U32 R16, RZ, RZ, RZ ;  /* 0x000000ffff107224 */ /* 0x000fe200078e00ff */
[----:B------:R-:W-:Y:S01]  /*0370*/  LOP3.LUT R21, R4, 0x80000000, RZ, 0xfc, !PT ;  /* 0x8000000004157812 */ /* 0x000fe200078efcff */
[----:B------:R-:W-:Y:S01]  /*0380*/  IMAD.MOV.U32 R20, RZ, RZ, RZ ;  /* 0x000000ffff147224 */ /* 0x000fe200078e00ff */
[----:B------:R-:W-:Y:S01]  /*0390*/  IADD3 R0, R0, -0x80, RZ ;  /* 0xffffff8000007810 */ /* 0x000fe20007ffe0ff */
[----:B------:R-:W-:-:S03]  /*03a0*/  IMAD.MOV.U32 R3, RZ, RZ, R1 ;  /* 0x000000ffff037224 */ /* 0x000fc600078e0001 */
[----:B------:R-:W-:-:S07]  /*03b0*/  SHF.R.U32.HI R0, RZ, 0x5, R0 ;  /* 0x00000005ff007819 */ /* 0x000fce0000011600 */
.L_x_2:
[----:B------:R-:W-:-:S04]  /*03c0*/  IADD3 R12, P0, R16, UR8, RZ ;  /* 0x00000008100c7c10 */ /* 0x000fc8000ff1e0ff */
[----:B------:R-:W-:-:S05]  /*03d0*/  IADD3.X R13, R20, UR9, RZ, P0, !PT ;  /* 0x00000009140d7c10 */ /* 0x000fca00087fe4ff */
[----:B------:R0:W2:Y:S01]  /*03e0*/  LDG.E.CONSTANT R18, desc[UR4][R12.64] ;  /* 0x000000040c127981 */ /* 0x0000a2000c1e9900 */
[----:B------:R-:W-:-:S04]  /*03f0*/  IADD3 R16, P3, R16, 0x4, RZ ;  /* 0x0000000410107810 */ /* 0x000fc80007f7e0ff */
[----:B------:R-:W-:Y:S01]  /*0400*/  ISETP.NE.U32.AND P0, PT, R16, 0x18, PT ;  /* 0x000000181000780c */ /* 0x000fe20003f05070 */
[----:B------:R-:W-:Y:S02]  /*0410*/  IMAD.X R20, RZ, RZ, R20, P3 ;  /* 0x000000ffff147224 */ /* 0x000fe400018e0614 */
[----:B0-----:R-:W-:-:S03]  /*0420*/  IMAD.MOV.U32 R12, RZ, RZ, R2 ;  /* 0x000000ffff0c7224 */ /* 0x001fc600078e0002 */
[----:B------:R-:W-:Y:S01]  /*0430*/  ISETP.NE.AND.EX P0, PT, R20, RZ, PT, P0 ;  /* 0x000000ff1400720c */ /* 0x000fe20003f05300 */
[----:B------:R-:W-:Y:S02]  /*0440*/  IMAD.MOV.U32 R13, RZ, RZ, RZ ;  /* 0x000000ffff0d7224 */ /* 0x000fe400078e00ff */
[----:B--2---:R-:W-:-:S05]  /*0450*/  IMAD.WIDE.U32 R18, R21, R18, R12 ;  /* 0x0000001215127225 */ /* 0x004fca00078e000c */
[----:B------:R0:W-:Y:S01]  /*0460*/  STL [R3], R18 ;  /* 0x0000001203007387 */ /* 0x0001e20000100800 */
[----:B------:R-:W-:Y:S01]  /*0470*/  MOV R2, R19 ;  /* 0x0000001300027202 */ /* 0x000fe20000000f00 */
[----:B0-----:R-:W-:-:S03]  /*0480*/  VIADD R3, R3, 0x4 ;  /* 0x0000000403037836 */ /* 0x001fc60000000000 */
[----:B------:R-:W-:Y:S05]  /*0490*/  @P0 BRA `(.L_x_2) ;  /* 0xfffffffc00c80947 */ /* 0x000fea000383ffff */
[----:B------:R-:W-:Y:S01]  /*04a0*/  LOP3.LUT P0, RZ, R10, 0xf800000, RZ, 0xc0, !PT ;  /* 0x0f8000000aff7812 */ /* 0x000fe2000780c0ff */
[----:B------:R-:W-:Y:S01]  /*04b0*/  IMAD R16, R0, -0x4, R1 ;  /* 0xfffffffc00107824 */ /* 0x000fe200078e0201 */
[----:B------:R0:W-:Y:S04]  /*04c0*/  STL [R1+0x18], R2 ;  /* 0x0000180201007387 */ /* 0x0001e80000100800 */
[----:B------:R-:W2:Y:S04]  /*04d0*/  LDL R3, [R16+0x14] ;  /* 0x0000140010037983 */ /* 0x000ea80000100800 */
[----:B------:R-:W2:Y:S04]  /*04e0*/  LDL R0, [R16+0x18] ;  /* 0x0000180010007983 */ /* 0x000ea80000100800 */
[----:B------:R-:W3:Y:S01]  /*04f0*/  @P0 LDL R4, [R16+0x10] ;  /* 0x0000100010040983 */ /* 0x000ee20000100800 */
[----:B------:R-:W-:Y:S01]  /*0500*/  UMOV UR8, 0x54442d19 ;  /* 0x54442d1900087882 */ /* 0x000fe20000000000 */
[----:B------:R-:W-:Y:S01]  /*0510*/  UMOV UR9, 0x3bf921fb ;  /* 0x3bf921fb00097882 */ /* 0x000fe20000000000 */
[----:B--2---:R-:W-:-:S02]  /*0520*/  SHF.L.W.U32.HI R0, R3, R5, R0 ;  /* 0x0000000503007219 */ /* 0x004fc40000010e00 */
[----:B---3--:R-:W-:Y:S02]  /*0530*/  @P0 SHF.L.W.U32.HI R3, R4, R5, R3 ;  /* 0x0000000504030219 */ /* 0x008fe40000010e03 */
[----:B------:R-:W-:Y:S02]  /*0540*/  ISETP.GE.AND P0, PT, R10, RZ, PT ;  /* 0x000000ff0a00720c */ /* 0x000fe40003f06270 */
[C---:B------:R-:W-:Y:S01]  /*0550*/  SHF.L.W.U32.HI R4, R3.reuse, 0x2, R0 ;  /* 0x0000000203047819 */ /* 0x040fe20000010e00 */
[----:B------:R-:W-:-:S03]  /*0560*/  IMAD.SHL.U32 R3, R3, 0x4, RZ ;  /* 0x0000000403037824 */ /* 0x000fc600078e00ff */
[----:B------:R-:W-:-:S04]  /*0570*/  SHF.R.S32.HI R5, RZ, 0x1f, R4 ;  /* 0x0000001fff057819 */ /* 0x000fc80000011404 */
[C---:B------:R-:W-:Y:S02]  /*0580*/  LOP3.LUT R12, R5.reuse, R3, RZ, 0x3c, !PT ;  /* 0x00000003050c7212 */ /* 0x040fe400078e3cff */
[----:B------:R-:W-:Y:S02]  /*0590*/  LOP3.LUT R13, R5, R4, RZ, 0x3c, !PT ;  /* 0x00000004050d7212 */ /* 0x000fe400078e3cff */
[----:B------:R-:W-:Y:S02]  /*05a0*/  SHF.R.U32.HI R5, RZ, 0x1e, R0 ;  /* 0x0000001eff057819 */ /* 0x000fe40000011600 */
[C---:B------:R-:W-:Y:S02]  /*05b0*/  LOP3.LUT R0, R4.reuse, R10, RZ, 0x3c, !PT ;  /* 0x0000000a04007212 */ /* 0x040fe400078e3cff */
[----:B------:R-:W0:Y:S01]  /*05c0*/  I2F.F64.S64 R12, R12 ;  /* 0x0000000c000c7312 */ /* 0x000e220000301c00 */
[----:B------:R-:W-:Y:S02]  /*05d0*/  LEA.HI R4, R4, R5, RZ, 0x1 ;  /* 0x0000000504047211 */ /* 0x000fe400078f08ff */
[----:B------:R-:W-:-:S03]  /*05e0*/  ISETP.GE.AND P3, PT, R0, RZ, PT ;  /* 0x000000ff0000720c */ /* 0x000fc60003f66270 */
[----:B------:R-:W-:-:S04]  /*05f0*/  IMAD.MOV R0, RZ, RZ, -R4 ;  /* 0x000000ffff007224 */ /* 0x000fc800078e0a04 */
[----:B------:R-:W-:Y:S01]  /*0600*/  @!P0 IMAD.MOV.U32 R4, RZ, RZ, R0 ;  /* 0x000000ffff048224 */ /* 0x000fe200078e0000 */
[----:B0-----:R-:W-:-:S10]  /*0610*/  DMUL R2, R12, UR8 ;  /* 0x000000080c027c28 */ /* 0x001fd40008000000 */
[----:B------:R-:W0:Y:S02]  /*0620*/  F2F.F32.F64 R2, R2 ;  /* 0x0000000200027310 */ /* 0x000e240000301000 */
[----:B0-----:R-:W-:-:S07]  /*0630*/  FSEL R0, -R2, R2, !P3 ;  /* 0x0000000202007208 */ /* 0x001fce0005800100 */
.L_x_1:
[----:B------:R-:W-:Y:S05]  /*0640*/  BSYNC B0 ;  /* 0x0000000000007941 */ /* 0x000fea0003800000 */
.L_x_0:
[----:B------:R-:W-:Y:S02]  /*0650*/  SHF.R.S32.HI R17, RZ, 0x7, R17 ;  /* 0x00000007ff117819 */ /* 0x000fe40000011411 */
[C---:B------:R-:W-:Y:S02]  /*0660*/  ISETP.GT.AND P0, PT, R8.reuse, 0x3f, PT ;  /* 0x0000003f0800780c */ /* 0x040fe40003f04270 */
[----:B------:R-:W-:Y:S01]  /*0670*/  ISETP.GE.AND P3, PT, R8, 0x40, PT ;  /* 0x000000400800780c */ /* 0x000fe20003f66270 */
[----:B------:R-:W-:Y:S01]  /*0680*/  IMAD R2, R17, 0x80, R8 ;  /* 0x0000008011027824 */ /* 0x000fe200078e0208 */
[----:B------:R-:W-:-:S03]  /*0690*/  PRMT R16, RZ, 0x7610, R16 ;  /* 0x00007610ff107816 */ /* 0x000fc60000000010 */
[----:B------:R-:W-:Y:S01]  /*06a0*/  VIADD R13, R2, 0xffffffc0 ;  /* 0xffffffc0020d7836 */ /* 0x000fe20000000000 */
[----:B------:R-:W-:-:S03]  /*06b0*/  IADD3 R3, R2, 0x40, RZ ;  /* 0x0000004002037810 */ /* 0x000fc60007ffe0ff */
[----:B------:R-:W-:-:S04]  /*06c0*/  IMAD.WIDE R12, R13, 0x2, R6 ;  /* 0x000000020d0c7825 */ /* 0x000fc800078e0206 */
[----:B------:R-:W-:Y:S01]  /*06d0*/  IMAD.WIDE R2, R3, 0x2, R6 ;  /* 0x0000000203027825 */ /* 0x000fe200078e0206 */
[----:B------:R-:W-:Y:S02]  /*06e0*/  PRMT R7, RZ, 0x7610, R7 ;  /* 0x00007610ff077816 */ /* 0x000fe40000000007 */
[----:B------:R-:W-:Y:S01]  /*06f0*/  LOP3.LUT R5, R4, 0x1, RZ, 0xc0, !PT ;  /* 0x0000000104057812 */ /* 0x000fe200078ec0ff */
[----:B------:R-:W-:Y:S01]  /*0700*/  FMUL.FTZ R19, R0, R0 ;  /* 0x0000000000137220 */ /* 0x000fe20000410000 */
[----:B------:R-:W-:Y:S01]  /*0710*/  IMAD.MOV.U32 R6, RZ, RZ, 0x3c0885e4 ;  /* 0x3c0885e4ff067424 */ /* 0x000fe200078e00ff */
[----:B------:R0:W5:Y:S04]  /*0720*/  @!P3 LDG.E.EL.U16 R16, desc[UR4][R2.64] ;  /* 0x000000040210b981 */ /* 0x000168000c2e1500 */
[----:B------:R1:W5:Y:S01]  /*0730*/  @P0 LDG.E.EL.U16 R7, desc[UR4][R12.64] ;  /* 0x000000040c070981 */ /* 0x000362000c2e1500 */
[----:B------:R-:W-:Y:S01]  /*0740*/  ISETP.NE.U32.AND P0, PT, R5, 0x1, PT ;  /* 0x000000010500780c */ /* 0x000fe20003f05070 */
[----:B------:R-:W-:Y:S01]  /*0750*/  IMAD.MOV.U32 R5, RZ, RZ, -0x46b2bead ;  /* 0xb94d4153ff057424 */ /* 0x000fe200078e00ff */
[----:B------:R-:W-:Y:S01]  /*0760*/  BSSY B0, `(.L_x_3) ;  /* 0x0000045000007945 */ /* 0x000fe20003800000 */
[----:B------:R-:W-:Y:S01]  /*0770*/  VIADD R4, R4, 0x1 ;  /* 0x0000000104047836 */ /* 0x000fe20000000000 */
[----:B------:R-:W-:Y:S01]  /*0780*/  FSEL R0, R0, 1, !P0 ;  /* 0x3f80000000007808 */ /* 0x000fe20004000000 */
[----:B0-----:R-:W-:-:S03]  /*0790*/  IMAD.MOV.U32 R2, RZ, RZ, -0x41d55558 ;  /* 0xbe2aaaa8ff027424 */ /* 0x001fc600078e00ff */
[----:B------:R-:W-:-:S05]  /*07a0*/  LOP3.LUT P4, RZ, R4, 0x2, RZ, 0xc0, !PT ;  /* 0x0000000204ff7812 */ /* 0x000fca000788c0ff */
[----:B------:R-:W-:Y:S01]  /*07b0*/  @P0 IMAD.MOV.U32 R18, RZ, RZ, 0x37cbac00 ;  /* 0x37cbac00ff120424 */ /* 0x000fe200078e00ff */
[----:B------:R-:W-:Y:S01]  /*07c0*/  @P0 MOV R6, 0x3d2aaabb ;  /* 0x3d2aaabb00060802 */ /* 0x000fe20000000f00 */
[----:B------:R-:W-:Y:S02]  /*07d0*/  @P0 IMAD.MOV.U32 R2, RZ, RZ, -0x41000001 ;  /* 0xbeffffffff020424 */ /* 0x000fe400078e00ff */
[----:B------:R-:W-:-:S04]  /*07e0*/  @P0 FFMA.FTZ R5, R19, R18, -0.0013887860113754868507 ;  /* 0xbab607ed13050423 */ /* 0x000fc80000010012 */
[----:B------:R-:W-:-:S04]  /*07f0*/  FFMA.FTZ R5, R19, R5, R6 ;  /* 0x0000000513057223 */ /* 0x000fc80000010006 */
[C---:B------:R-:W-:Y:S01]  /*0800*/  FFMA.FTZ R5, R19.reuse, R5, R2 ;  /* 0x0000000513057223 */ /* 0x040fe20000010002 */
[----:B------:R-:W-:-:S04]  /*0810*/  FFMA.FTZ R19, R19, R0, RZ ;  /* 0x0000000013137223 */ /* 0x000fc800000100ff */
[----:B------:R-:W-:-:S04]  /*0820*/  FFMA.FTZ R0, R19, R5, R0 ;  /* 0x0000000513007223 */ /* 0x000fc80000010000 */
[----:B------:R-:W-:Y:S01]  /*0830*/  @P4 FFMA.FTZ R0, R0, -1, RZ ;  /* 0xbf80000000004823 */ /* 0x000fe200000100ff */
[----:B-1----:R-:W-:Y:S06]  /*0840*/  @!P1 BRA `(.L_x_4) ;  /* 0x0000000000d89947 */ /* 0x002fec0003800000 */
[----:B------:R-:W-:Y:S01]  /*0850*/  @!P2 FMUL.FTZ R14, RZ, R10 ;  /* 0x0000000aff0ea220 */ /* 0x000fe20000410000 */
[----:B------:R-:W-:Y:S01]  /*0860*/  @!P2 IMAD.MOV.U32 R15, RZ, RZ, RZ ;  /* 0x000000ffff0fa224 */ /* 0x000fe200078e00ff */
[----:B------:R-:W-:Y:S06]  /*0870*/  @!P2 BRA `(.L_x_4) ;  /* 0x0000000000cca947 */ /* 0x000fec0003800000 */
[----:B------:R-:W-:Y:S01]  /*0880*/  SHF.R.U32.HI R6, RZ, 0x17, R10 ;  /* 0x00000017ff067819 */ /* 0x000fe2000001160a */
[----:B------:R-:W-:Y:S01]  /*0890*/  IMAD.SHL.U32 R12, R10, 0x100, RZ ;  /* 0x000001000a0c7824 */ /* 0x000fe200078e00ff */
[----:B------:R-:W-:Y:S01]  /*08a0*/  HFMA2.MMA R5, -RZ, RZ, 0, 0 ;  /* 0x00000000ff057435 */ /* 0x000fe200000001ff */
[----:B------:R-:W-:Y:S01]  /*08b0*/  IMAD.MOV.U32 R2, RZ, RZ, RZ ;  /* 0x000000ffff027224 */ /* 0x000fe200078e00ff */
[----:B------:R-:W-:Y:S01]  /*08c0*/  LOP3.LUT R3, R6, 0xe0, RZ, 0xc0, !PT ;  /* 0x000000e006037812 */ /* 0x000fe200078ec0ff */
[----:B------:R-:W-:Y:S01]  /*08d0*/  IMAD.MOV.U32 R18, RZ, RZ, RZ ;  /* 0x000000ffff127224 */ /* 0x000fe200078e00ff */
[----:B------:R-:W-:Y:S01]  /*08e0*/  LOP3.LUT R19, R12, 0x80000000, RZ, 0xfc, !PT ;  /* 0x800000000c137812 */ /* 0x000fe200078efcff */
[----:B------:R-:W-:Y:S02]  /*08f0*/  ULDC.64 UR8, c[0x4][0x8] ;  /* 0x0100020000087ab9 */ /* 0x000fe40000000a00 */
[----:B------:R-:W-:Y:S02]  /*0900*/  VIADD R4, R3, 0xffffff80 ;  /* 0xffffff8003047836 */ /* 0x000fe40000000000 */
[----:B------:R-:W-:-:S03]  /*0910*/  IMAD.MOV.U32 R3, RZ, RZ, R1 ;  /* 0x000000ffff037224 */ /* 0x000fc600078e0001 */
[----:B------:R-:W-:-:S07]  /*0920*/  SHF.R.U32.HI R4, RZ, 0x5, R4 ;  /* 0x00000005ff047819 */ /* 0x000fce0000011604 */
.L_x_5:
[----:B------:R-:W-:-:S04]  /*0930*/  IADD3 R12, P0, R5, UR8, RZ ;  /* 0x00000008050c7c10 */ /* 0x000fc8000ff1e0ff */
[----:B------:R-:W-:-:S05]  /*0940*/  IADD3.X R13, R18, UR9, RZ, P0, !PT ;  /* 0x00000009120d7c10 */ /* 0x000fca00087fe4ff */
[----:B------:R0:W2:Y:S01]  /*0950*/  LDG.E.CONSTANT R15, desc[UR4][R12.64] ;  /* 0x000000040c0f7981 */ /* 0x0000a2000c1e9900 */
[----:B------:R-:W-:-:S04]  /*0960*/  IADD3 R5, P1, R5, 0x4, RZ ;  /* 0x0000000405057810 */ /* 0x000fc80007f3e0ff */
[----:B------:R-:W-:Y:S02]  /*0970*/  ISETP.NE.U32.AND P0, PT, R5, 0x18, PT ;  /* 0x000000180500780c */ /* 0x000fe40003f05070 */
[----:B------:R-:W-:Y:S01]  /*0980*/  IADD3.X R18, RZ, R18, RZ, P1, !PT ;  /* 0x00000012ff127210 */ /* 0x000fe20000ffe4ff */
[----:B0-----:R-:W-:-:S03]  /*0990*/  IMAD.MOV.U32 R12, RZ, RZ, R2 ;  /* 0x000000ffff0c7224 */ /* 0x001fc600078e0002 */
[----:B------:R-:W-:Y:S01]  /*09a0*/  ISETP.NE.AND.EX P0, PT, R18, RZ, PT, P0 ;  /* 0x000000ff1200720c */ /* 0x000fe20003f05300 */
[----:B------:R-:W-:Y:S02]  /*09b0*/  IMAD.MOV.U32 R13, RZ, RZ, RZ ;  /* 0x000000ffff0d7224 */ /* 0x000fe400078e00ff */
[----:B--2---:R-:W-:-:S04]  /*09c0*/  IMAD.WIDE.U32 R14, R19, R15, R12 ;  /* 0x0000000f130e7225 */ /* 0x004fc800078e000c */
[----:B------:R-:W-:Y:S01]  /*09d0*/  IMAD.MOV.U32 R2, RZ, RZ, R15 ;  /* 0x000000ffff027224 */ /* 0x000fe200078e000f */
[----:B------:R0:W-:Y:S02]  /*09e0*/  STL [R3], R14 ;  /* 0x0000000e03007387 */ /* 0x0001e40000100800 */
        /* <DEDUP_REMOVED lines=10> */
[----:B------:R-:W-:-:S02]  /*0a90*/  ISETP.GE.AND P1, PT, R10, RZ, PT ;  /* 0x000000ff0a00720c */ /* 0x000fc40003f26270 */
[-C--:B--2---:R-:W-:Y:S02]  /*0aa0*/  SHF.L.W.U32.HI R3, R4, R6.reuse, R3 ;  /* 0x0000000604037219 */ /* 0x084fe40000010e03 */
[----:B---3--:R-:W-:Y:S02]  /*0ab0*/  @P0 SHF.L.W.U32.HI R4, R5, R6, R4 ;  /* 0x0000000605040219 */ /* 0x008fe40000010e04 */
[--C-:B0-----:R-:W-:Y:S02]  /*0ac0*/  SHF.R.U32.HI R2, RZ, 0x1e, R3.reuse ;  /* 0x0000001eff027819 */ /* 0x101fe40000011603 */
[C---:B------:R-:W-:Y:S01]  /*0ad0*/  SHF.L.W.U32.HI R5, R4.reuse, 0x2, R3 ;  /* 0x0000000204057819 */ /* 0x040fe20000010e03 */
[----:B------:R-:W-:-:S03]  /*0ae0*/  IMAD.SHL.U32 R4, R4, 0x4, RZ ;  /* 0x0000000404047824 */ /* 0x000fc600078e00ff */
[----:B------:R-:W-:Y:S02]  /*0af0*/  SHF.R.S32.HI R6, RZ, 0x1f, R5 ;  /* 0x0000001fff067819 */ /* 0x000fe40000011405 */
[C---:B------:R-:W-:Y:S02]  /*0b00*/  LEA.HI R15, R5.reuse, R2, RZ, 0x1 ;  /* 0x00000002050f7211 */ /* 0x040fe400078f08ff */
[C---:B------:R-:W-:Y:S02]  /*0b10*/  LOP3.LUT R12, R6.reuse, R4, RZ, 0x3c, !PT ;  /* 0x00000004060c7212 */ /* 0x040fe400078e3cff */
[----:B------:R-:W-:Y:S01]  /*0b20*/  LOP3.LUT R13, R6, R5, RZ, 0x3c, !PT ;  /* 0x00000005060d7212 */ /* 0x000fe200078e3cff */
[----:B------:R-:W-:Y:S01]  /*0b30*/  IMAD.MOV R2, RZ, RZ, -R15 ;  /* 0x000000ffff027224 */ /* 0x000fe200078e0a0f */
[----:B------:R-:W-:-:S04]  /*0b40*/  LOP3.LUT R10, R5, R10, RZ, 0x3c, !PT ;  /* 0x0000000a050a7212 */ /* 0x000fc800078e3cff */
[----:B------:R-:W0:Y:S01]  /*0b50*/  I2F.F64.S64 R12, R12 ;  /* 0x0000000c000c7312 */ /* 0x000e220000301c00 */
[----:B------:R-:W-:Y:S02]  /*0b60*/  ISETP.GE.AND P0, PT, R10, RZ, PT ;  /* 0x000000ff0a00720c */ /* 0x000fe40003f06270 */
[----:B------:R-:W-:Y:S01]  /*0b70*/  @!P1 MOV R15, R2 ;  /* 0x00000002000f9202 */ /* 0x000fe20000000f00 */
[----:B0-----:R-:W-:-:S10]  /*0b80*/  DMUL R18, R12, UR8 ;  /* 0x000000080c127c28 */ /* 0x001fd40008000000 */
[----:B------:R-:W0:Y:S02]  /*0b90*/  F2F.F32.F64 R18, R18 ;  /* 0x0000001200127310 */ /* 0x000e240000301000 */
[----:B0-----:R-:W-:-:S07]  /*0ba0*/  FSEL R14, -R18, R18, !P0 ;  /* 0x00000012120e7208 */ /* 0x001fce0004000100 */
.L_x_4:
[----:B------:R-:W-:Y:S05]  /*0bb0*/  BSYNC B0 ;  /* 0x0000000000007941 */ /* 0x000fea0003800000 */
.L_x_3:
[C---:B------:R-:W-:Y:S01]  /*0bc0*/  LOP3.LUT R2, R15.reuse, 0x1, RZ, 0xc0, !PT ;  /* 0x000000010f027812 */ /* 0x040fe200078ec0ff */
[----:B------:R-:W-:Y:S01]  /*0bd0*/  FMUL.FTZ R13, R14, R14 ;  /* 0x0000000e0e0d7220 */ /* 0x000fe20000410000 */
[----:B------:R-:W-:Y:S01]  /*0be0*/  IMAD.MOV.U32 R3, RZ, RZ, 0x3c0885e4 ;  /* 0x3c0885e4ff037424 */ /* 0x000fe200078e00ff */
[----:B------:R-:W-:Y:S01]  /*0bf0*/  LOP3.LUT P1, RZ, R15, 0x2, RZ, 0xc0, !PT ;  /* 0x000000020fff7812 */ /* 0x000fe2000782c0ff */
[----:B------:R-:W-:Y:S01]  /*0c00*/  IMAD.MOV.U32 R4, RZ, RZ, -0x41d55558 ;  /* 0xbe2aaaa8ff047424 */ /* 0x000fe200078e00ff */
[----:B------:R-:W-:Y:S01]  /*0c10*/  ISETP.NE.U32.AND P0, PT, R2, 0x1, PT ;  /* 0x000000010200780c */ /* 0x000fe20003f05070 */
[----:B------:R-:W-:Y:S02]  /*0c20*/  IMAD.MOV.U32 R2, RZ, RZ, -0x46b2bead ;  /* 0xb94d4153ff027424 */ /* 0x000fe400078e00ff */
[----:B-----5:R-:W-:Y:S02]  /*0c30*/  HADD2.F32 R16, -RZ, R16.H0_H0 ;  /* 0x20000010ff107230 */ /* 0x020fe40000004100 */
[----:B------:R-:W-:-:S02]  /*0c40*/  HADD2.F32 R7, -RZ, R7.H0_H0 ;  /* 0x20000007ff077230 */ /* 0x000fc40000004100 */
[----:B------:R-:W-:Y:S02]  /*0c50*/  HADD2.F32 R11, -RZ, R11.H0_H0 ;  /* 0x2000000bff0b7230 */ /* 0x000fe40000004100 */
[----:B------:R-:W-:-:S04]  /*0c60*/  @!P3 FADD R7, RZ, -R16 ;  /* 0x80000010ff07b221 */ /* 0x000fc80000000000 */
[----:B------:R-:W-:Y:S01]  /*0c70*/  @!P0 IMAD.MOV.U32 R6, RZ, RZ, 0x37cbac00 ;  /* 0x37cbac00ff068424 */ /* 0x000fe200078e00ff */
[----:B------:R-:W-:Y:S01]  /*0c80*/  @!P0 MOV R3, 0x3d2aaabb ;  /* 0x3d2aaabb00038802 */ /* 0x000fe20000000f00 */
[----:B------:R-:W-:Y:S02]  /*0c90*/  @!P0 IMAD.MOV.U32 R4, RZ, RZ, -0x41000001 ;  /* 0xbeffffffff048424 */ /* 0x000fe400078e00ff */
[----:B------:R-:W-:Y:S01]  /*0ca0*/  @!P0 FFMA.FTZ R2, R13, R6, -0.0013887860113754868507 ;  /* 0xbab607ed0d028423 */ /* 0x000fe20000010006 */
[----:B------:R-:W-:-:S03]  /*0cb0*/  LEA.HI R6, R17, R17, RZ, 0x5 ;  /* 0x0000001111067211 */ /* 0x000fc600078f28ff */
[C---:B------:R-:W-:Y:S01]  /*0cc0*/  FFMA.FTZ R3, R13.reuse, R2, R3 ;  /* 0x000000020d037223 */ /* 0x040fe20000010003 */
[----:B------:R-:W-:Y:S02]  /*0cd0*/  FSEL R2, R14, 1, P0 ;  /* 0x3f8000000e027808 */ /* 0x000fe40000000000 */
[----:B------:R-:W-:Y:S01]  /*0ce0*/  LOP3.LUT R6, R6, 0x1ffffe0, RZ, 0xc0, !PT ;  /* 0x01ffffe006067812 */ /* 0x000fe200078ec0ff */
[C---:B------:R-:W-:Y:S02]  /*0cf0*/  FFMA.FTZ R3, R13.reuse, R3, R4 ;  /* 0x000000030d037223 */ /* 0x040fe40000010004 */
[----:B------:R-:W0:Y:S01]  /*0d00*/  LDC.64 R4, c[0x0][0x220] ;  /* 0x00008800ff047b82 */ /* 0x000e220000000a00 */
[----:B------:R-:W-:Y:S01]  /*0d10*/  FFMA.FTZ R13, R13, R2, RZ ;  /* 0x000000020d0d7223 */ /* 0x000fe200000100ff */
[----:B------:R-:W-:-:S03]  /*0d20*/  IMAD.IADD R6, R17, 0x1, -R6 ;  /* 0x0000000111067824 */ /* 0x000fc600078e0a06 */
[----:B------:R-:W-:Y:S01]  /*0d30*/  FFMA.FTZ R2, R13, R3, R2 ;  /* 0x000000030d027223 */ /* 0x000fe20000010002 */
[----:B------:R-:W-:-:S03]  /*0d40*/  IMAD R9, R6, UR6, R9 ;  /* 0x0000000606097c24 */ /* 0x000fc6000f8e0209 */
[----:B------:R-:W-:Y:S01]  /*0d50*/  @P1 FFMA.FTZ R2, R2, -1, RZ ;  /* 0xbf80000002021823 */ /* 0x000fe200000100ff */
[----:B------:R-:W-:-:S03]  /*0d60*/  IMAD R9, R9, 0x80, R8 ;  /* 0x0000008009097824 */ /* 0x000fc600078e0208 */
[----:B------:R-:W-:-:S04]  /*0d70*/  FMUL R2, R7, R2 ;  /* 0x0000000207027220 */ /* 0x000fc80000400000 */
[----:B------:R-:W-:-:S05]  /*0d80*/  FFMA R2, R11, R0, R2 ;  /* 0x000000000b027223 */ /* 0x000fca0000000002 */
[----:B------:R-:W-:Y:S01]  /*0d90*/  F2FP.F16.F32.PACK_AB R2, RZ, R2 ;  /* 0x00000002ff02723e */ /* 0x000fe200000000ff */
[----:B0-----:R-:W-:-:S05]  /*0da0*/  IMAD.WIDE R4, R9, 0x2, R4 ;  /* 0x0000000209047825 */ /* 0x001fca00078e0204 */
[----:B------:R-:W-:Y:S01]  /*0db0*/  STG.E.U16 desc[UR4][R4.64], R2 ;  /* 0x0000000204007986 */ /* 0x000fe2000c101504 */
[----:B------:R-:W-:Y:S05]  /*0dc0*/  EXIT ;  /* 0x000000000000794d */ /* 0x000fea0003800000 */
.L_x_6:
[----:B------:R-:W-:-:S00]  /*0dd0*/  BRA `(.L_x_6) ;  /* 0xfffffffc00fc7947 */ /* 0x000fc0000383ffff */
[----:B------:R-:W-:-:S00]  /*0de0*/  NOP ;  /* 0x0000000000007918 */ /* 0x000fc00000000000 */
        /* <DEDUP_REMOVED lines=9> */
.L_x_7:


//--------------------- .nv.global.init           --------------------------
	.section	.nv.global.init,"aw",@progbits
	.align	4
.nv.global.init:
	.type		__cudart_i2opi_f,@object
	.size		__cudart_i2opi_f,(_$_str - __cudart_i2opi_f)
__cudart_i2opi_f:
        /*0000*/ 	.byte	0x41, 0x90, 0x43, 0x3c, 0x99, 0x95, 0x62, 0xdb, 0xc0, 0xdd, 0x34, 0xf5, 0xd1, 0x57, 0x27, 0xfc
        /*0010*/ 	.byte	0x29, 0x15, 0x44, 0x4e, 0x6e, 0x83, 0xf9, 0xa2
	.type		_$_str,@object
	.size		_$_str,(.L_0 - _$_str)
_$_str:
        /*0018*/ 	.byte	0x5f, 0x5f, 0x43, 0x55, 0x44, 0x41, 0x5f, 0x46, 0x54, 0x5a, 0x00
.L_0:


//--------------------- .nv.constant0.triton_poi_fused_add_cat_clone_mul_4 --------------------------
	.section	.nv.constant0.triton_poi_fused_add_cat_clone_mul_4,"a",@progbits
	.sectionflags	@""
	.align	4
.nv.constant0.triton_poi_fused_add_cat_clone_mul_4:
	.zero		568
